//
// Generated by NVIDIA NVVM Compiler
//
// Compiler Build ID: CL-36424714
// Cuda compilation tools, release 13.0, V13.0.88
// Based on NVVM 20.0.0
//

.version 9.0
.target sm_100
.address_size 64

	// .globl	_Z11tiledMatMulPfS_S_iii
// _ZZ11tiledMatMulPfS_S_iiiE5tileA has been demoted
// _ZZ11tiledMatMulPfS_S_iiiE5tileB has been demoted

.visible .entry _Z11tiledMatMulPfS_S_iii(
	.param .u64 .ptr .align 1 _Z11tiledMatMulPfS_S_iii_param_0,
	.param .u64 .ptr .align 1 _Z11tiledMatMulPfS_S_iii_param_1,
	.param .u64 .ptr .align 1 _Z11tiledMatMulPfS_S_iii_param_2,
	.param .u32 _Z11tiledMatMulPfS_S_iii_param_3,
	.param .u32 _Z11tiledMatMulPfS_S_iii_param_4,
	.param .u32 _Z11tiledMatMulPfS_S_iii_param_5
)
{
	.reg .pred 	%p<12>;
	.reg .b32 	%r<43>;
	.reg .b32 	%f<63>;
	.reg .b64 	%rd<13>;
	// demoted variable
	.shared .align 4 .b8 _ZZ11tiledMatMulPfS_S_iiiE5tileA[1024];
	// demoted variable
	.shared .align 4 .b8 _ZZ11tiledMatMulPfS_S_iiiE5tileB[1024];
	ld.param.u64 	%rd4, [_Z11tiledMatMulPfS_S_iii_param_0];
	ld.param.u64 	%rd5, [_Z11tiledMatMulPfS_S_iii_param_1];
	ld.param.u64 	%rd6, [_Z11tiledMatMulPfS_S_iii_param_2];
	ld.param.u32 	%r24, [_Z11tiledMatMulPfS_S_iii_param_3];
	ld.param.u32 	%r25, [_Z11tiledMatMulPfS_S_iii_param_4];
	ld.param.u32 	%r26, [_Z11tiledMatMulPfS_S_iii_param_5];
	mov.u32 	%r38, %tid.x;
	mov.u32 	%r40, %tid.y;
	mov.u32 	%r27, %ctaid.x;
	shl.b32 	%r3, %r27, 4;
	add.s32 	%r4, %r3, %r38;
	mov.u32 	%r28, %ctaid.y;
	shl.b32 	%r29, %r28, 4;
	add.s32 	%r5, %r29, %r40;
	setp.lt.s32 	%p1, %r25, 1;
	mov.f32 	%f62, 0f00000000;
	@%p1 bra 	$L__BB0_7;
	add.s32 	%r30, %r25, 15;
	shr.u32 	%r31, %r30, 4;
	shl.b32 	%r32, %r40, 6;
	mov.u32 	%r33, _ZZ11tiledMatMulPfS_S_iiiE5tileA;
	add.s32 	%r6, %r33, %r32;
	shl.b32 	%r34, %r38, 2;
	add.s32 	%r7, %r6, %r34;
	mov.u32 	%r35, _ZZ11tiledMatMulPfS_S_iiiE5tileB;
	add.s32 	%r9, %r35, %r34;
	add.s32 	%r8, %r9, %r32;
	neg.s32 	%r42, %r31;
	mad.lo.s32 	%r36, %r40, %r26, %r38;
	add.s32 	%r41, %r36, %r3;
	shl.b32 	%r12, %r26, 4;
	mad.lo.s32 	%r39, %r25, %r5, %r38;
	cvta.to.global.u64 	%rd1, %rd4;
	cvta.to.global.u64 	%rd2, %rd5;
	mov.f32 	%f62, 0f00000000;
$L__BB0_2:
	setp.ge.s32 	%p2, %r5, %r24;
	mul.wide.s32 	%rd7, %r39, 4;
	add.s64 	%rd3, %rd1, %rd7;
	setp.ge.s32 	%p3, %r38, %r25;
	mov.f32 	%f60, 0f00000000;
	or.pred  	%p4, %p2, %p3;
	@%p4 bra 	$L__BB0_4;
	ld.global.f32 	%f60, [%rd3];
$L__BB0_4:
	setp.ge.s32 	%p5, %r4, %r26;
	st.shared.f32 	[%r7], %f60;
	setp.ge.s32 	%p6, %r40, %r25;
	mov.f32 	%f61, 0f00000000;
	or.pred  	%p7, %p5, %p6;
	@%p7 bra 	$L__BB0_6;
	mul.wide.s32 	%rd8, %r41, 4;
	add.s64 	%rd9, %rd2, %rd8;
	ld.global.f32 	%f61, [%rd9];
$L__BB0_6:
	st.shared.f32 	[%r8], %f61;
	bar.sync 	0;
	ld.shared.f32 	%f12, [%r6];
	ld.shared.f32 	%f13, [%r9];
	fma.rn.f32 	%f14, %f12, %f13, %f62;
	ld.shared.f32 	%f15, [%r6+4];
	ld.shared.f32 	%f16, [%r9+64];
	fma.rn.f32 	%f17, %f15, %f16, %f14;
	ld.shared.f32 	%f18, [%r6+8];
	ld.shared.f32 	%f19, [%r9+128];
	fma.rn.f32 	%f20, %f18, %f19, %f17;
	ld.shared.f32 	%f21, [%r6+12];
	ld.shared.f32 	%f22, [%r9+192];
	fma.rn.f32 	%f23, %f21, %f22, %f20;
	ld.shared.f32 	%f24, [%r6+16];
	ld.shared.f32 	%f25, [%r9+256];
	fma.rn.f32 	%f26, %f24, %f25, %f23;
	ld.shared.f32 	%f27, [%r6+20];
	ld.shared.f32 	%f28, [%r9+320];
	fma.rn.f32 	%f29, %f27, %f28, %f26;
	ld.shared.f32 	%f30, [%r6+24];
	ld.shared.f32 	%f31, [%r9+384];
	fma.rn.f32 	%f32, %f30, %f31, %f29;
	ld.shared.f32 	%f33, [%r6+28];
	ld.shared.f32 	%f34, [%r9+448];
	fma.rn.f32 	%f35, %f33, %f34, %f32;
	ld.shared.f32 	%f36, [%r6+32];
	ld.shared.f32 	%f37, [%r9+512];
	fma.rn.f32 	%f38, %f36, %f37, %f35;
	ld.shared.f32 	%f39, [%r6+36];
	ld.shared.f32 	%f40, [%r9+576];
	fma.rn.f32 	%f41, %f39, %f40, %f38;
	ld.shared.f32 	%f42, [%r6+40];
	ld.shared.f32 	%f43, [%r9+640];
	fma.rn.f32 	%f44, %f42, %f43, %f41;
	ld.shared.f32 	%f45, [%r6+44];
	ld.shared.f32 	%f46, [%r9+704];
	fma.rn.f32 	%f47, %f45, %f46, %f44;
	ld.shared.f32 	%f48, [%r6+48];
	ld.shared.f32 	%f49, [%r9+768];
	fma.rn.f32 	%f50, %f48, %f49, %f47;
	ld.shared.f32 	%f51, [%r6+52];
	ld.shared.f32 	%f52, [%r9+832];
	fma.rn.f32 	%f53, %f51, %f52, %f50;
	ld.shared.f32 	%f54, [%r6+56];
	ld.shared.f32 	%f55, [%r9+896];
	fma.rn.f32 	%f56, %f54, %f55, %f53;
	ld.shared.f32 	%f57, [%r6+60];
	ld.shared.f32 	%f58, [%r9+960];
	fma.rn.f32 	%f62, %f57, %f58, %f56;
	bar.sync 	0;
	add.s32 	%r42, %r42, 1;
	setp.ne.s32 	%p8, %r42, 0;
	add.s32 	%r41, %r41, %r12;
	add.s32 	%r40, %r40, 16;
	add.s32 	%r39, %r39, 16;
	add.s32 	%r38, %r38, 16;
	@%p8 bra 	$L__BB0_2;
$L__BB0_7:
	setp.ge.s32 	%p9, %r5, %r24;
	setp.ge.s32 	%p10, %r4, %r26;
	or.pred  	%p11, %p9, %p10;
	@%p11 bra 	$L__BB0_9;
	mad.lo.s32 	%r37, %r26, %r5, %r4;
	cvta.to.global.u64 	%rd10, %rd6;
	mul.wide.s32 	%rd11, %r37, 4;
	add.s64 	%rd12, %rd10, %rd11;
	st.global.f32 	[%rd12], %f62;
$L__BB0_9:
	ret;

}


// ===== COMPILED SASS (sm_100) =====

	.target	sm_100

	.elftype	@"ET_EXEC"


//--------------------- .note.nv.tkinfo           --------------------------
	.section	.note.nv.tkinfo,"",@"SHT_NOTE"
	.sectionflags	@"SHF_NOTE_NV_TKINFO"
	.tkinfo
        /*0018*/ 	.word	0x00000002
        /*0030*/ 	.string	""
        /*0030*/ 	.string	"ptxas"
        /*0030*/ 	.string	"Cuda compilation tools, release 13.0, V13.0.88"
        /*0030*/ 	.string	"Build cuda_13.0.r13.0/compiler.36424714_0"
        /*0030*/ 	.string	"-arch sm_100 -m 64 "



//--------------------- .note.nv.cuinfo           --------------------------
	.section	.note.nv.cuinfo,"",@"SHT_NOTE"
	.sectionflags	@"SHF_NOTE_NV_CUINFO"
        /*0018*/ 	.short	0x0002
        /*001a*/ 	.short	0x0064
        /*001c*/ 	.short	0x0082
	.zero		2


//--------------------- .nv.info                  --------------------------
	.section	.nv.info,"",@"SHT_CUDA_INFO"
	.align	4


	//----- nvinfo : EIATTR_REGCOUNT
	.align		4
        /*0000*/ 	.byte	0x04, 0x2f
        /*0002*/ 	.short	(.L_1 - .L_0)
	.align		4
.L_0:
        /*0004*/ 	.word	index@(_Z11tiledMatMulPfS_S_iii)
        /*0008*/ 	.word	0x00000020


	//----- nvinfo : EIATTR_FRAME_SIZE
	.align		4
.L_1:
        /*000c*/ 	.byte	0x04, 0x11
        /*000e*/ 	.short	(.L_3 - .L_2)
	.align		4
.L_2:
        /*0010*/ 	.word	index@(_Z11tiledMatMulPfS_S_iii)
        /*0014*/ 	.word	0x00000000


	//----- nvinfo : EIATTR_MIN_STACK_SIZE
	.align		4
.L_3:
        /*0018*/ 	.byte	0x04, 0x12
        /*001a*/ 	.short	(.L_5 - .L_4)
	.align		4
.L_4:
        /*001c*/ 	.word	index@(_Z11tiledMatMulPfS_S_iii)
        /*0020*/ 	.word	0x00000000
.L_5:


//--------------------- .nv.compat                --------------------------
	.section	.nv.compat,"",@"SHT_CUDA_COMPAT_INFO"
	.align	4
        /*0000*/ 	.byte	0x02, 0x09, 0x00, 0x00, 0x02, 0x02, 0x01, 0x00, 0x02, 0x05, 0x05, 0x00, 0x03, 0x07, 0x01, 0x01
        /*0010*/ 	.byte	0x02, 0x03, 0x00, 0x00, 0x02, 0x06, 0x01, 0x00, 0x04, 0x0b, 0x08, 0x00, 0x09, 0x00, 0x00, 0x00
        /*0020*/ 	.byte	0x00, 0x00, 0x00, 0x00


//--------------------- .nv.info._Z11tiledMatMulPfS_S_iii --------------------------
	.section	.nv.info._Z11tiledMatMulPfS_S_iii,"",@"SHT_CUDA_INFO"
	.sectionflags	@""
	.align	4


	//----- nvinfo : EIATTR_CUDA_API_VERSION
	.align		4
        /*0000*/ 	.byte	0x04, 0x37
        /*0002*/ 	.short	(.L_7 - .L_6)
.L_6:
        /*0004*/ 	.word	0x00000082


	//----- nvinfo : EIATTR_KPARAM_INFO
	.align		4
.L_7:
        /*0008*/ 	.byte	0x04, 0x17
        /*000a*/ 	.short	(.L_9 - .L_8)
.L_8:
        /*000c*/ 	.word	0x00000000
        /*0010*/ 	.short	0x0005
        /*0012*/ 	.short	0x0020
        /*0014*/ 	.byte	0x00, 0xf0, 0x11, 0x00


	//----- nvinfo : EIATTR_KPARAM_INFO
	.align		4
.L_9:
        /*0018*/ 	.byte	0x04, 0x17
        /*001a*/ 	.short	(.L_11 - .L_10)
.L_10:
        /*001c*/ 	.word	0x00000000
        /*0020*/ 	.short	0x0004
        /*0022*/ 	.short	0x001c
        /*0024*/ 	.byte	0x00, 0xf0, 0x11, 0x00


	//----- nvinfo : EIATTR_KPARAM_INFO
	.align		4
.L_11:
        /*0028*/ 	.byte	0x04, 0x17
        /*002a*/ 	.short	(.L_13 - .L_12)
.L_12:
        /*002c*/ 	.word	0x00000000
        /*0030*/ 	.short	0x0003
        /*0032*/ 	.short	0x0018
        /*0034*/ 	.byte	0x00, 0xf0, 0x11, 0x00


	//----- nvinfo : EIATTR_KPARAM_INFO
	.align		4
.L_13:
        /*0038*/ 	.byte	0x04, 0x17
        /*003a*/ 	.short	(.L_15 - .L_14)
.L_14:
        /*003c*/ 	.word	0x00000000
        /*0040*/ 	.short	0x0002
        /*0042*/ 	.short	0x0010
        /*0044*/ 	.byte	0x00, 0xf5, 0x21, 0x00


	//----- nvinfo : EIATTR_KPARAM_INFO
	.align		4
.L_15:
        /*0048*/ 	.byte	0x04, 0x17
        /*004a*/ 	.short	(.L_17 - .L_16)
.L_16:
        /*004c*/ 	.word	0x00000000
        /*0050*/ 	.short	0x0001
        /*0052*/ 	.short	0x0008
        /*0054*/ 	.byte	0x00, 0xf5, 0x21, 0x00


	//----- nvinfo : EIATTR_KPARAM_INFO
	.align		4
.L_17:
        /*0058*/ 	.byte	0x04, 0x17
        /*005a*/ 	.short	(.L_19 - .L_18)
.L_18:
        /*005c*/ 	.word	0x00000000
        /*0060*/ 	.short	0x0000
        /*0062*/ 	.short	0x0000
        /*0064*/ 	.byte	0x00, 0xf5, 0x21, 0x00


	//----- nvinfo : EIATTR_SPARSE_MMA_MASK
	.align		4
.L_19:
        /*0068*/ 	.byte	0x03, 0x50
        /*006a*/ 	.short	0x0000


	//----- nvinfo : EIATTR_MAXREG_COUNT
	.align		4
        /*006c*/ 	.byte	0x03, 0x1b
        /*006e*/ 	.short	0x00ff


	//----- nvinfo : EIATTR_NUM_BARRIERS
	.align		4
        /*0070*/ 	.byte	0x02, 0x4c
        /*0072*/ 	.byte	0x01
	.zero		1


	//----- nvinfo : EIATTR_MERCURY_ISA_VERSION
	.align		4
        /*0074*/ 	.byte	0x03, 0x5f
        /*0076*/ 	.short	0x0101


	//----- nvinfo : EIATTR_VRC_CTA_INIT_COUNT
	.align		4
        /*0078*/ 	.byte	0x02, 0x4a
	.zero		1
	.zero		1


	//----- nvinfo : EIATTR_EXIT_INSTR_OFFSETS
	.align		4
        /*007c*/ 	.byte	0x04, 0x1c
        /*007e*/ 	.short	(.L_21 - .L_20)


	//   ....[0]....
.L_20:
        /*0080*/ 	.word	0x000005e0


	//   ....[1]....
        /*0084*/ 	.word	0x00000630


	//----- nvinfo : EIATTR_CBANK_PARAM_SIZE
	.align		4
.L_21:
        /*0088*/ 	.byte	0x03, 0x19
        /*008a*/ 	.short	0x0024


	//----- nvinfo : EIATTR_PARAM_CBANK
	.align		4
        /*008c*/ 	.byte	0x04, 0x0a
        /*008e*/ 	.short	(.L_23 - .L_22)
	.align		4
.L_22:
        /*0090*/ 	.word	index@(.nv.constant0._Z11tiledMatMulPfS_S_iii)
        /*0094*/ 	.short	0x0380
        /*0096*/ 	.short	0x0024


	//----- nvinfo : EIATTR_SW_WAR
	.align		4
.L_23:
        /*0098*/ 	.byte	0x04, 0x36
        /*009a*/ 	.short	(.L_25 - .L_24)
.L_24:
        /*009c*/ 	.word	0x00000008
.L_25:


//--------------------- .nv.callgraph             --------------------------
	.section	.nv.callgraph,"",@"SHT_CUDA_CALLGRAPH"
	.align	4
	.sectionentsize	8
	.align		4
        /*0000*/ 	.word	0x00000000
	.align		4
        /*0004*/ 	.word	0xffffffff
	.align		4
        /*0008*/ 	.word	0x00000000
	.align		4
        /*000c*/ 	.word	0xfffffffe
	.align		4
        /*0010*/ 	.word	0x00000000
	.align		4
        /*0014*/ 	.word	0xfffffffd
	.align		4
        /*0018*/ 	.word	0x00000000
	.align		4
        /*001c*/ 	.word	0xfffffffc


//--------------------- .text._Z11tiledMatMulPfS_S_iii --------------------------
	.section	.text._Z11tiledMatMulPfS_S_iii,"ax",@progbits
	.align	128
        .global         _Z11tiledMatMulPfS_S_iii
        .type           _Z11tiledMatMulPfS_S_iii,@function
        .size           _Z11tiledMatMulPfS_S_iii,(.L_x_3 - _Z11tiledMatMulPfS_S_iii)
        .other          _Z11tiledMatMulPfS_S_iii,@"STO_CUDA_ENTRY STV_DEFAULT"
_Z11tiledMatMulPfS_S_iii:
.text._Z11tiledMatMulPfS_S_iii:
[----:B------:R-:W-:Y:S01]  /*0000*/  LDC R1, c[0x0][0x37c] ;  /* 0x0000df00ff017b82 */ /* 0x000fe20000000800 */
[----:B------:R-:W0:Y:S01]  /*0010*/  S2R R0, SR_TID.Y ;  /* 0x0000000000007919 */ /* 0x000e220000002200 */
[----:B------:R-:W1:Y:S01]  /*0020*/  LDCU UR10, c[0x0][0x39c] ;  /* 0x00007380ff0a77ac */ /* 0x000e620008000800 */
[----:B------:R-:W-:Y:S01]  /*0030*/  HFMA2 R23, -RZ, RZ, 0, 0 ;  /* 0x00000000ff177431 */ /* 0x000fe200000001ff */
[----:B------:R-:W0:Y:S01]  /*0040*/  S2R R3, SR_CTAID.Y ;  /* 0x0000000000037919 */ /* 0x000e220000002600 */
[----:B------:R-:W2:Y:S01]  /*0050*/  LDCU UR14, c[0x0][0x3a0] ;  /* 0x00007400ff0e77ac */ /* 0x000ea20008000800 */
[----:B------:R-:W3:Y:S01]  /*0060*/  S2R R21, SR_TID.X ;  /* 0x0000000000157919 */ /* 0x000ee20000002100 */
[----:B------:R-:W4:Y:S01]  /*0070*/  LDCU.64 UR8, c[0x0][0x358] ;  /* 0x00006b00ff0877ac */ /* 0x000f220008000a00 */
[----:B------:R-:W3:Y:S01]  /*0080*/  S2R R4, SR_CTAID.X ;  /* 0x0000000000047919 */ /* 0x000ee20000002500 */
[----:B-1----:R-:W-:Y:S01]  /*0090*/  UISETP.GE.AND UP0, UPT, UR10, 0x1, UPT ;  /* 0x000000010a00788c */ /* 0x002fe2000bf06270 */
[----:B0-----:R-:W-:-:S02]  /*00a0*/  LEA R12, R3, R0, 0x4 ;  /* 0x00000000030c7211 */ /* 0x001fc400078e20ff */
[----:B---3--:R-:W-:-:S06]  /*00b0*/  LEA R13, R4, R21, 0x4 ;  /* 0x00000015040d7211 */ /* 0x008fcc00078e20ff */
[----:B--2-4-:R-:W-:Y:S05]  /*00c0*/  BRA.U !UP0, `(.L_x_0) ;  /* 0x0000000508387547 */ /* 0x014fea000b800000 */
[----:B------:R-:W0:Y:S01]  /*00d0*/  S2UR UR7, SR_CgaCtaId ;  /* 0x00000000000779c3 */ /* 0x000e220000008800 */
[----:B------:R-:W1:Y:S01]  /*00e0*/  LDCU UR11, c[0x0][0x3a0] ;  /* 0x00007400ff0b77ac */ /* 0x000e620008000800 */
[----:B------:R-:W-:Y:S01]  /*00f0*/  MOV R23, RZ ;  /* 0x000000ff00177202 */ /* 0x000fe20000000f00 */
[----:B------:R-:W-:Y:S01]  /*0100*/  IMAD R15, R12, UR10, R21 ;  /* 0x0000000a0c0f7c24 */ /* 0x000fe2000f8e0215 */
[----:B------:R-:W-:Y:S01]  /*0110*/  UMOV UR5, 0x400 ;  /* 0x0000040000057882 */ /* 0x000fe20000000000 */
[----:B------:R-:W-:-:S03]  /*0120*/  UIADD3 UR4, UPT, UPT, UR10, 0xf, URZ ;  /* 0x0000000f0a047890 */ /* 0x000fc6000fffe0ff */
[----:B------:R-:W2:Y:S01]  /*0130*/  LDC R16, c[0x0][0x3a0] ;  /* 0x0000e800ff107b82 */ /* 0x000ea20000000800 */
[----:B------:R-:W-:Y:S02]  /*0140*/  UIADD3 UR6, UPT, UPT, UR5, 0x400, URZ ;  /* 0x0000040005067890 */ /* 0x000fe4000fffe0ff */
[----:B------:R-:W-:Y:S01]  /*0150*/  USHF.R.U32.HI UR4, URZ, 0x4, UR4 ;  /* 0x00000004ff047899 */ /* 0x000fe20008011604 */
[----:B------:R-:W3:Y:S04]  /*0160*/  LDCU.64 UR12, c[0x0][0x398] ;  /* 0x00007300ff0c77ac */ /* 0x000ee80008000a00 */
[----:B------:R-:W4:Y:S01]  /*0170*/  LDC.64 R2, c[0x0][0x380] ;  /* 0x0000e000ff027b82 */ /* 0x000f220000000a00 */
[----:B------:R-:W-:Y:S01]  /*0180*/  UIADD3 UR4, UPT, UPT, -UR4, URZ, URZ ;  /* 0x000000ff04047290 */ /* 0x000fe2000fffe1ff */
[----:B-1----:R-:W-:Y:S01]  /*0190*/  IMAD R14, R0, UR11, R21 ;  /* 0x0000000b000e7c24 */ /* 0x002fe2000f8e0215 */
[----:B0-----:R-:W-:-:S04]  /*01a0*/  ULEA UR5, UR7, UR5, 0x18 ;  /* 0x0000000507057291 */ /* 0x001fc8000f8ec0ff */
[----:B------:R-:W-:Y:S01]  /*01b0*/  LEA R14, R4, R14, 0x4 ;  /* 0x0000000e040e7211 */ /* 0x000fe200078e20ff */
[----:B------:R-:W-:Y:S01]  /*01c0*/  ULEA UR6, UR7, UR6, 0x18 ;  /* 0x0000000607067291 */ /* 0x000fe2000f8ec0ff */
[----:B------:R-:W-:-:S05]  /*01d0*/  LEA R18, R0, UR5, 0x6 ;  /* 0x0000000500127c11 */ /* 0x000fca000f8e30ff */
[C---:B------:R-:W-:Y:S02]  /*01e0*/  LEA R19, R21.reuse, UR6, 0x2 ;  /* 0x0000000615137c11 */ /* 0x040fe4000f8e10ff */
[----:B------:R-:W-:Y:S02]  /*01f0*/  LEA R20, R21, R18, 0x2 ;  /* 0x0000001215147211 */ /* 0x000fe400078e10ff */
[----:B---3--:R-:W-:-:S07]  /*0200*/  LEA R17, R0, R19, 0x6 ;  /* 0x0000001300117211 */ /* 0x008fce00078e30ff */
.L_x_1:
[----:B------:R-:W-:Y:S01]  /*0210*/  ISETP.GE.AND P0, PT, R0, UR13, PT ;  /* 0x0000000d00007c0c */ /* 0x000fe2000bf06270 */
[----:B------:R-:W-:Y:S01]  /*0220*/  HFMA2 R22, -RZ, RZ, 0, 0 ;  /* 0x00000000ff167431 */ /* 0x000fe200000001ff */
[----:B------:R-:W-:Y:S01]  /*0230*/  ISETP.GE.AND P1, PT, R21, UR13, PT ;  /* 0x0000000d15007c0c */ /* 0x000fe2000bf26270 */
[----:B----4-:R-:W-:Y:S01]  /*0240*/  IMAD.WIDE R4, R15, 0x4, R2 ;  /* 0x000000040f047825 */ /* 0x010fe200078e0202 */
[----:B--2---:R-:W-:Y:S02]  /*0250*/  ISETP.GE.OR P0, PT, R13, R16, P0 ;  /* 0x000000100d00720c */ /* 0x004fe40000706670 */
[----:B------:R-:W-:Y:S02]  /*0260*/  ISETP.GE.OR P1, PT, R12, UR12, P1 ;  /* 0x0000000c0c007c0c */ /* 0x000fe40008f26670 */
[----:B------:R-:W-:-:S09]  /*0270*/  MOV R27, RZ ;  /* 0x000000ff001b7202 */ /* 0x000fd20000000f00 */
[----:B------:R-:W0:Y:S02]  /*0280*/  @!P0 LDC.64 R6, c[0x0][0x388] ;  /* 0x0000e200ff068b82 */ /* 0x000e240000000a00 */
[----:B------:R-:W2:Y:S01]  /*0290*/  @!P1 LDG.E R27, desc[UR8][R4.64] ;  /* 0x00000008041b9981 */ /* 0x000ea2000c1e1900 */
[----:B0-----:R-:W-:-:S05]  /*02a0*/  @!P0 IMAD.WIDE R6, R14, 0x4, R6 ;  /* 0x000000040e068825 */ /* 0x001fca00078e0206 */
[----:B------:R-:W3:Y:S01]  /*02b0*/  @!P0 LDG.E R22, desc[UR8][R6.64] ;  /* 0x0000000806168981 */ /* 0x000ee2000c1e1900 */
[----:B------:R-:W-:-:S04]  /*02c0*/  UIADD3 UR4, UPT, UPT, UR4, 0x1, URZ ;  /* 0x0000000104047890 */ /* 0x000fc8000fffe0ff */
[----:B------:R-:W-:Y:S01]  /*02d0*/  UISETP.NE.AND UP0, UPT, UR4, URZ, UPT ;  /* 0x000000ff0400728c */ /* 0x000fe2000bf05270 */
[----:B------:R-:W-:Y:S02]  /*02e0*/  IADD3 R0, PT, PT, R0, 0x10, RZ ;  /* 0x0000001000007810 */ /* 0x000fe40007ffe0ff */
[----:B------:R-:W-:Y:S02]  /*02f0*/  IADD3 R15, PT, PT, R15, 0x10, RZ ;  /* 0x000000100f0f7810 */ /* 0x000fe40007ffe0ff */
[----:B------:R-:W-:Y:S02]  /*0300*/  IADD3 R21, PT, PT, R21, 0x10, RZ ;  /* 0x0000001015157810 */ /* 0x000fe40007ffe0ff */
[----:B------:R-:W-:Y:S01]  /*0310*/  LEA R14, R16, R14, 0x4 ;  /* 0x0000000e100e7211 */ /* 0x000fe200078e20ff */
[----:B--2---:R-:W-:Y:S04]  /*0320*/  STS [R20], R27 ;  /* 0x0000001b14007388 */ /* 0x004fe80000000800 */
[----:B---3--:R-:W-:Y:S01]  /*0330*/  STS [R17], R22 ;  /* 0x0000001611007388 */ /* 0x008fe20000000800 */
[----:B------:R-:W-:Y:S06]  /*0340*/  BAR.SYNC.DEFER_BLOCKING 0x0 ;  /* 0x0000000000007b1d */ /* 0x000fec0000010000 */
[----:B------:R-:W-:Y:S04]  /*0350*/  LDS R26, [R19] ;  /* 0x00000000131a7984 */ /* 0x000fe80000000800 */
[----:B------:R-:W0:Y:S04]  /*0360*/  LDS.128 R8, [R18] ;  /* 0x0000000012087984 */ /* 0x000e280000000c00 */
[----:B------:R-:W1:Y:S04]  /*0370*/  LDS R29, [R19+0x40] ;  /* 0x00004000131d7984 */ /* 0x000e680000000800 */
[----:B------:R-:W2:Y:S04]  /*0380*/  LDS R25, [R19+0x80] ;  /* 0x0000800013197984 */ /* 0x000ea80000000800 */
[----:B------:R-:W3:Y:S04]  /*0390*/  LDS R24, [R19+0xc0] ;  /* 0x0000c00013187984 */ /* 0x000ee80000000800 */
[----:B------:R-:W-:Y:S04]  /*03a0*/  LDS.128 R4, [R18+0x10] ;  /* 0x0000100012047984 */ /* 0x000fe80000000c00 */
[----:B------:R-:W-:Y:S04]  /*03b0*/  LDS R22, [R19+0x140] ;  /* 0x0001400013167984 */ /* 0x000fe80000000800 */
[----:B------:R-:W-:Y:S01]  /*03c0*/  LDS R27, [R19+0x200] ;  /* 0x00020000131b7984 */ /* 0x000fe20000000800 */
[----:B0-----:R-:W-:-:S03]  /*03d0*/  FFMA R8, R8, R26, R23 ;  /* 0x0000001a08087223 */ /* 0x001fc60000000017 */
[----:B------:R-:W0:Y:S01]  /*03e0*/  LDS R23, [R19+0x100] ;  /* 0x0001000013177984 */ /* 0x000e220000000800 */
[----:B-1----:R-:W-:-:S03]  /*03f0*/  FFMA R8, R29, R9, R8 ;  /* 0x000000091d087223 */ /* 0x002fc60000000008 */
[----:B------:R-:W-:Y:S01]  /*0400*/  LDS R26, [R19+0x1c0] ;  /* 0x0001c000131a7984 */ /* 0x000fe20000000800 */
[----:B--2---:R-:W-:-:S03]  /*0410*/  FFMA R9, R25, R10, R8 ;  /* 0x0000000a19097223 */ /* 0x004fc60000000008 */
[----:B------:R-:W1:Y:S01]  /*0420*/  LDS R25, [R19+0x180] ;  /* 0x0001800013197984 */ /* 0x000e620000000800 */
[----:B---3--:R-:W-:-:S03]  /*0430*/  FFMA R9, R24, R11, R9 ;  /* 0x0000000b18097223 */ /* 0x008fc60000000009 */
[----:B------:R-:W-:Y:S01]  /*0440*/  LDS R24, [R19+0x240] ;  /* 0x0002400013187984 */ /* 0x000fe20000000800 */
[----:B0-----:R-:W-:-:S03]  /*0450*/  FFMA R23, R4, R23, R9 ;  /* 0x0000001704177223 */ /* 0x001fc60000000009 */
[----:B------:R-:W0:Y:S01]  /*0460*/  LDS.128 R8, [R18+0x20] ;  /* 0x0000200012087984 */ /* 0x000e220000000c00 */
[----:B------:R-:W-:-:S03]  /*0470*/  FFMA R22, R22, R5, R23 ;  /* 0x0000000516167223 */ /* 0x000fc60000000017 */
[----:B------:R-:W2:Y:S01]  /*0480*/  LDS R23, [R19+0x280] ;  /* 0x0002800013177984 */ /* 0x000ea20000000800 */
[----:B-1----:R-:W-:-:S03]  /*0490*/  FFMA R25, R25, R6, R22 ;  /* 0x0000000619197223 */ /* 0x002fc60000000016 */
[----:B------:R-:W1:Y:S01]  /*04a0*/  LDS R22, [R19+0x2c0] ;  /* 0x0002c00013167984 */ /* 0x000e620000000800 */
[----:B------:R-:W-:-:S03]  /*04b0*/  FFMA R7, R26, R7, R25 ;  /* 0x000000071a077223 */ /* 0x000fc60000000019 */
[----:B------:R-:W-:Y:S01]  /*04c0*/  LDS R25, [R19+0x300] ;  /* 0x0003000013197984 */ /* 0x000fe20000000800 */
[----:B0-----:R-:W-:-:S03]  /*04d0*/  FFMA R27, R8, R27, R7 ;  /* 0x0000001b081b7223 */ /* 0x001fc60000000007 */
[----:B------:R-:W0:Y:S01]  /*04e0*/  LDS.128 R4, [R18+0x30] ;  /* 0x0000300012047984 */ /* 0x000e220000000c00 */
[----:B------:R-:W-:-:S03]  /*04f0*/  FFMA R24, R24, R9, R27 ;  /* 0x0000000918187223 */ /* 0x000fc6000000001b */
[----:B------:R-:W3:Y:S04]  /*0500*/  LDS R27, [R19+0x340] ;  /* 0x00034000131b7984 */ /* 0x000ee80000000800 */
[----:B------:R-:W4:Y:S04]  /*0510*/  LDS R9, [R19+0x380] ;  /* 0x0003800013097984 */ /* 0x000f280000000800 */
[----:B------:R-:W5:Y:S01]  /*0520*/  LDS R8, [R19+0x3c0] ;  /* 0x0003c00013087984 */ /* 0x000f620000000800 */
[----:B--2---:R-:W-:-:S04]  /*0530*/  FFMA R23, R23, R10, R24 ;  /* 0x0000000a17177223 */ /* 0x004fc80000000018 */
[----:B-1----:R-:W-:-:S04]  /*0540*/  FFMA R11, R22, R11, R23 ;  /* 0x0000000b160b7223 */ /* 0x002fc80000000017 */
[----:B0-----:R-:W-:-:S04]  /*0550*/  FFMA R4, R4, R25, R11 ;  /* 0x0000001904047223 */ /* 0x001fc8000000000b */
[----:B---3--:R-:W-:-:S04]  /*0560*/  FFMA R4, R27, R5, R4 ;  /* 0x000000051b047223 */ /* 0x008fc80000000004 */
[----:B----4-:R-:W-:-:S04]  /*0570*/  FFMA R9, R9, R6, R4 ;  /* 0x0000000609097223 */ /* 0x010fc80000000004 */
[----:B-----5:R-:W-:Y:S01]  /*0580*/  FFMA R23, R8, R7, R9 ;  /* 0x0000000708177223 */ /* 0x020fe20000000009 */
[----:B------:R-:W-:Y:S06]  /*0590*/  BAR.SYNC.DEFER_BLOCKING 0x0 ;  /* 0x0000000000007b1d */ /* 0x000fec0000010000 */
[----:B------:R-:W-:Y:S05]  /*05a0*/  BRA.U UP0, `(.L_x_1) ;  /* 0xfffffffd00187547 */ /* 0x000fea000b83ffff */
.L_x_0:
[----:B------:R-:W0:Y:S01]  /*05b0*/  LDCU UR4, c[0x0][0x398] ;  /* 0x00007300ff0477ac */ /* 0x000e220008000800 */
[----:B------:R-:W-:-:S04]  /*05c0*/  ISETP.GE.AND P0, PT, R13, UR14, PT ;  /* 0x0000000e0d007c0c */ /* 0x000fc8000bf06270 */
[----:B0-----:R-:W-:-:S13]  /*05d0*/  ISETP.GE.OR P0, PT, R12, UR4, P0 ;  /* 0x000000040c007c0c */ /* 0x001fda0008706670 */
[----:B------:R-:W-:Y:S05]  /*05e0*/  @P0 EXIT ;  /* 0x000000000000094d */ /* 0x000fea0003800000 */
[----:B------:R-:W0:Y:S01]  /*05f0*/  LDC.64 R2, c[0x0][0x390] ;  /* 0x0000e400ff027b82 */ /* 0x000e220000000a00 */
[----:B------:R-:W-:-:S04]  /*0600*/  IMAD R13, R12, UR14, R13 ;  /* 0x0000000e0c0d7c24 */ /* 0x000fc8000f8e020d */
[----:B0-----:R-:W-:-:S05]  /*0610*/  IMAD.WIDE R2, R13, 0x4, R2 ;  /* 0x000000040d027825 */ /* 0x001fca00078e0202 */
[----:B------:R-:W-:Y:S01]  /*0620*/  STG.E desc[UR8][R2.64], R23 ;  /* 0x0000001702007986 */ /* 0x000fe2000c101908 */
[----:B------:R-:W-:Y:S05]  /*0630*/  EXIT ;  /* 0x000000000000794d */ /* 0x000fea0003800000 */
.L_x_2:
[----:B------:R-:W-:-:S00]  /*0640*/  BRA `(.L_x_2) ;  /* 0xfffffffc00fc7947 */ /* 0x000fc0000383ffff */
[----:B------:R-:W-:-:S00]  /*0650*/  NOP ;  /* 0x0000000000007918 */ /* 0x000fc00000000000 */
        /* <DEDUP_REMOVED lines=10> */
.L_x_3:


//--------------------- .nv.shared._Z11tiledMatMulPfS_S_iii --------------------------
	.section	.nv.shared._Z11tiledMatMulPfS_S_iii,"aw",@nobits
	.sectionflags	@""
	.align	4
.nv.shared._Z11tiledMatMulPfS_S_iii:
	.zero		3072


//--------------------- .nv.shared.reserved.0     --------------------------
	.section	.nv.shared.reserved.0,"aw",@nobits
	.weak		__nv_reservedSMEM_offset_0_alias
	.size		__nv_reservedSMEM_offset_0_alias, 0, 64
	.other		__nv_reservedSMEM_offset_0_alias,@"STO_CUDA_RESERVED_SHARED STV_DEFAULT"
__nv_reservedSMEM_offset_0_alias:
	.zero		0
	.zero		64


//--------------------- .nv.constant0._Z11tiledMatMulPfS_S_iii --------------------------
	.section	.nv.constant0._Z11tiledMatMulPfS_S_iii,"a",@progbits
	.sectionflags	@""
	.align	4
.nv.constant0._Z11tiledMatMulPfS_S_iii:
	.zero		932


//--------------------- SYMBOLS --------------------------

	.type		.nv.reservedSmem.offset0,@object
	.size		.nv.reservedSmem.offset0,0x4
	.type		.nv.reservedSmem.cap,@object
	.size		.nv.reservedSmem.cap,0x4
